//
// Generated by NVIDIA NVVM Compiler
//
// Compiler Build ID: CL-36424714
// Cuda compilation tools, release 13.0, V13.0.88
// Based on NVVM 20.0.0
//

.version 9.0
.target sm_100
.address_size 64

	// .globl	_Z6matmulPfS_S_iii

.visible .entry _Z6matmulPfS_S_iii(
	.param .u64 .ptr .align 1 _Z6matmulPfS_S_iii_param_0,
	.param .u64 .ptr .align 1 _Z6matmulPfS_S_iii_param_1,
	.param .u64 .ptr .align 1 _Z6matmulPfS_S_iii_param_2,
	.param .u32 _Z6matmulPfS_S_iii_param_3,
	.param .u32 _Z6matmulPfS_S_iii_param_4,
	.param .u32 _Z6matmulPfS_S_iii_param_5
)
{
	.reg .pred 	%p<13>;
	.reg .b32 	%r<41>;
	.reg .b32 	%f<68>;
	.reg .b64 	%rd<53>;

	ld.param.u64 	%rd7, [_Z6matmulPfS_S_iii_param_0];
	ld.param.u64 	%rd8, [_Z6matmulPfS_S_iii_param_1];
	ld.param.u64 	%rd6, [_Z6matmulPfS_S_iii_param_2];
	ld.param.u32 	%r20, [_Z6matmulPfS_S_iii_param_3];
	ld.param.u32 	%r18, [_Z6matmulPfS_S_iii_param_4];
	ld.param.u32 	%r19, [_Z6matmulPfS_S_iii_param_5];
	cvta.to.global.u64 	%rd1, %rd8;
	cvta.to.global.u64 	%rd2, %rd7;
	mov.u32 	%r21, %ntid.y;
	mov.u32 	%r22, %ctaid.y;
	mov.u32 	%r23, %tid.y;
	mad.lo.s32 	%r1, %r21, %r22, %r23;
	mov.u32 	%r24, %ntid.x;
	mov.u32 	%r25, %ctaid.x;
	mov.u32 	%r26, %tid.x;
	mad.lo.s32 	%r2, %r24, %r25, %r26;
	setp.ge.s32 	%p1, %r1, %r20;
	setp.ge.s32 	%p2, %r2, %r19;
	or.pred  	%p3, %p1, %p2;
	@%p3 bra 	$L__BB0_14;
	setp.lt.s32 	%p4, %r18, 1;
	mov.f32 	%f67, 0f00000000;
	@%p4 bra 	$L__BB0_13;
	mul.lo.s32 	%r3, %r18, %r1;
	and.b32  	%r4, %r18, 7;
	setp.lt.u32 	%p5, %r18, 8;
	mov.f32 	%f67, 0f00000000;
	mov.b32 	%r39, 0;
	@%p5 bra 	$L__BB0_5;
	and.b32  	%r39, %r18, 2147483640;
	neg.s32 	%r37, %r39;
	shl.b32 	%r7, %r19, 3;
	mul.wide.u32 	%rd9, %r3, 4;
	add.s64 	%rd10, %rd9, %rd2;
	add.s64 	%rd52, %rd10, 16;
	mov.f32 	%f67, 0f00000000;
	mul.wide.s32 	%rd13, %r19, 4;
	mov.u32 	%r36, %r2;
$L__BB0_4:
	.pragma "nounroll";
	ld.global.f32 	%f17, [%rd52+-16];
	mul.wide.s32 	%rd11, %r36, 4;
	add.s64 	%rd12, %rd1, %rd11;
	ld.global.f32 	%f18, [%rd12];
	fma.rn.f32 	%f19, %f17, %f18, %f67;
	ld.global.f32 	%f20, [%rd52+-12];
	add.s64 	%rd14, %rd12, %rd13;
	ld.global.f32 	%f21, [%rd14];
	fma.rn.f32 	%f22, %f20, %f21, %f19;
	ld.global.f32 	%f23, [%rd52+-8];
	add.s64 	%rd15, %rd14, %rd13;
	ld.global.f32 	%f24, [%rd15];
	fma.rn.f32 	%f25, %f23, %f24, %f22;
	ld.global.f32 	%f26, [%rd52+-4];
	add.s64 	%rd16, %rd15, %rd13;
	ld.global.f32 	%f27, [%rd16];
	fma.rn.f32 	%f28, %f26, %f27, %f25;
	ld.global.f32 	%f29, [%rd52];
	add.s64 	%rd17, %rd16, %rd13;
	ld.global.f32 	%f30, [%rd17];
	fma.rn.f32 	%f31, %f29, %f30, %f28;
	ld.global.f32 	%f32, [%rd52+4];
	add.s64 	%rd18, %rd17, %rd13;
	ld.global.f32 	%f33, [%rd18];
	fma.rn.f32 	%f34, %f32, %f33, %f31;
	ld.global.f32 	%f35, [%rd52+8];
	add.s64 	%rd19, %rd18, %rd13;
	ld.global.f32 	%f36, [%rd19];
	fma.rn.f32 	%f37, %f35, %f36, %f34;
	ld.global.f32 	%f38, [%rd52+12];
	add.s64 	%rd20, %rd19, %rd13;
	ld.global.f32 	%f39, [%rd20];
	fma.rn.f32 	%f67, %f38, %f39, %f37;
	add.s32 	%r37, %r37, 8;
	add.s32 	%r36, %r36, %r7;
	add.s64 	%rd52, %rd52, 32;
	setp.ne.s32 	%p6, %r37, 0;
	@%p6 bra 	$L__BB0_4;
$L__BB0_5:
	setp.eq.s32 	%p7, %r4, 0;
	@%p7 bra 	$L__BB0_13;
	and.b32  	%r13, %r18, 3;
	setp.lt.u32 	%p8, %r4, 4;
	@%p8 bra 	$L__BB0_8;
	add.s32 	%r28, %r39, %r3;
	mul.wide.u32 	%rd21, %r28, 4;
	add.s64 	%rd22, %rd2, %rd21;
	ld.global.f32 	%f41, [%rd22];
	mad.lo.s32 	%r29, %r39, %r19, %r2;
	mul.wide.s32 	%rd23, %r29, 4;
	add.s64 	%rd24, %rd1, %rd23;
	ld.global.f32 	%f42, [%rd24];
	fma.rn.f32 	%f43, %f41, %f42, %f67;
	cvt.u64.u32 	%rd25, %r3;
	cvt.u64.u32 	%rd26, %r39;
	add.s64 	%rd27, %rd26, %rd25;
	shl.b64 	%rd28, %rd27, 2;
	add.s64 	%rd29, %rd2, %rd28;
	ld.global.f32 	%f44, [%rd29+4];
	mul.wide.s32 	%rd30, %r19, 4;
	add.s64 	%rd31, %rd24, %rd30;
	ld.global.f32 	%f45, [%rd31];
	fma.rn.f32 	%f46, %f44, %f45, %f43;
	ld.global.f32 	%f47, [%rd29+8];
	add.s64 	%rd32, %rd31, %rd30;
	ld.global.f32 	%f48, [%rd32];
	fma.rn.f32 	%f49, %f47, %f48, %f46;
	ld.global.f32 	%f50, [%rd29+12];
	add.s64 	%rd33, %rd32, %rd30;
	ld.global.f32 	%f51, [%rd33];
	fma.rn.f32 	%f67, %f50, %f51, %f49;
	add.s32 	%r39, %r39, 4;
$L__BB0_8:
	setp.eq.s32 	%p9, %r13, 0;
	@%p9 bra 	$L__BB0_13;
	setp.eq.s32 	%p10, %r13, 1;
	@%p10 bra 	$L__BB0_11;
	add.s32 	%r30, %r39, %r3;
	mul.wide.u32 	%rd34, %r30, 4;
	add.s64 	%rd35, %rd2, %rd34;
	ld.global.f32 	%f53, [%rd35];
	mad.lo.s32 	%r31, %r39, %r19, %r2;
	mul.wide.s32 	%rd36, %r31, 4;
	add.s64 	%rd37, %rd1, %rd36;
	ld.global.f32 	%f54, [%rd37];
	fma.rn.f32 	%f55, %f53, %f54, %f67;
	cvt.u64.u32 	%rd38, %r3;
	cvt.u64.u32 	%rd39, %r39;
	add.s64 	%rd40, %rd39, %rd38;
	shl.b64 	%rd41, %rd40, 2;
	add.s64 	%rd42, %rd2, %rd41;
	ld.global.f32 	%f56, [%rd42+4];
	mul.wide.s32 	%rd43, %r19, 4;
	add.s64 	%rd44, %rd37, %rd43;
	ld.global.f32 	%f57, [%rd44];
	fma.rn.f32 	%f67, %f56, %f57, %f55;
	add.s32 	%r39, %r39, 2;
$L__BB0_11:
	and.b32  	%r32, %r18, 1;
	setp.eq.b32 	%p11, %r32, 1;
	not.pred 	%p12, %p11;
	@%p12 bra 	$L__BB0_13;
	add.s32 	%r33, %r39, %r3;
	mul.wide.u32 	%rd45, %r33, 4;
	add.s64 	%rd46, %rd2, %rd45;
	ld.global.f32 	%f58, [%rd46];
	mad.lo.s32 	%r34, %r39, %r19, %r2;
	mul.wide.s32 	%rd47, %r34, 4;
	add.s64 	%rd48, %rd1, %rd47;
	ld.global.f32 	%f59, [%rd48];
	fma.rn.f32 	%f67, %f58, %f59, %f67;
$L__BB0_13:
	mad.lo.s32 	%r35, %r19, %r1, %r2;
	cvta.to.global.u64 	%rd49, %rd6;
	mul.wide.s32 	%rd50, %r35, 4;
	add.s64 	%rd51, %rd49, %rd50;
	st.global.f32 	[%rd51], %f67;
$L__BB0_14:
	ret;

}


// ===== COMPILED SASS (sm_100) =====

	.target	sm_100

	.elftype	@"ET_EXEC"


//--------------------- .note.nv.tkinfo           --------------------------
	.section	.note.nv.tkinfo,"",@"SHT_NOTE"
	.sectionflags	@"SHF_NOTE_NV_TKINFO"
	.tkinfo
        /*0018*/ 	.word	0x00000002
        /*0030*/ 	.string	""
        /*0030*/ 	.string	"ptxas"
        /*0030*/ 	.string	"Cuda compilation tools, release 13.0, V13.0.88"
        /*0030*/ 	.string	"Build cuda_13.0.r13.0/compiler.36424714_0"
        /*0030*/ 	.string	"-arch sm_100 -m 64 "



//--------------------- .note.nv.cuinfo           --------------------------
	.section	.note.nv.cuinfo,"",@"SHT_NOTE"
	.sectionflags	@"SHF_NOTE_NV_CUINFO"
        /*0018*/ 	.short	0x0002
        /*001a*/ 	.short	0x0064
        /*001c*/ 	.short	0x0082
	.zero		2


//--------------------- .nv.info                  --------------------------
	.section	.nv.info,"",@"SHT_CUDA_INFO"
	.align	4


	//----- nvinfo : EIATTR_REGCOUNT
	.align		4
        /*0000*/ 	.byte	0x04, 0x2f
        /*0002*/ 	.short	(.L_1 - .L_0)
	.align		4
.L_0:
        /*0004*/ 	.word	index@(_Z6matmulPfS_S_iii)
        /*0008*/ 	.word	0x00000020


	//----- nvinfo : EIATTR_FRAME_SIZE
	.align		4
.L_1:
        /*000c*/ 	.byte	0x04, 0x11
        /*000e*/ 	.short	(.L_3 - .L_2)
	.align		4
.L_2:
        /*0010*/ 	.word	index@(_Z6matmulPfS_S_iii)
        /*0014*/ 	.word	0x00000000


	//----- nvinfo : EIATTR_MIN_STACK_SIZE
	.align		4
.L_3:
        /*0018*/ 	.byte	0x04, 0x12
        /*001a*/ 	.short	(.L_5 - .L_4)
	.align		4
.L_4:
        /*001c*/ 	.word	index@(_Z6matmulPfS_S_iii)
        /*0020*/ 	.word	0x00000000
.L_5:


//--------------------- .nv.compat                --------------------------
	.section	.nv.compat,"",@"SHT_CUDA_COMPAT_INFO"
	.align	4
        /*0000*/ 	.byte	0x02, 0x09, 0x00, 0x00, 0x02, 0x02, 0x01, 0x00, 0x02, 0x05, 0x05, 0x00, 0x03, 0x07, 0x01, 0x01
        /*0010*/ 	.byte	0x02, 0x03, 0x00, 0x00, 0x02, 0x06, 0x01, 0x00, 0x04, 0x0b, 0x08, 0x00, 0x09, 0x00, 0x00, 0x00
        /*0020*/ 	.byte	0x00, 0x00, 0x00, 0x00


//--------------------- .nv.info._Z6matmulPfS_S_iii --------------------------
	.section	.nv.info._Z6matmulPfS_S_iii,"",@"SHT_CUDA_INFO"
	.sectionflags	@""
	.align	4


	//----- nvinfo : EIATTR_CUDA_API_VERSION
	.align		4
        /*0000*/ 	.byte	0x04, 0x37
        /*0002*/ 	.short	(.L_7 - .L_6)
.L_6:
        /*0004*/ 	.word	0x00000082


	//----- nvinfo : EIATTR_KPARAM_INFO
	.align		4
.L_7:
        /*0008*/ 	.byte	0x04, 0x17
        /*000a*/ 	.short	(.L_9 - .L_8)
.L_8:
        /*000c*/ 	.word	0x00000000
        /*0010*/ 	.short	0x0005
        /*0012*/ 	.short	0x0020
        /*0014*/ 	.byte	0x00, 0xf0, 0x11, 0x00


	//----- nvinfo : EIATTR_KPARAM_INFO
	.align		4
.L_9:
        /*0018*/ 	.byte	0x04, 0x17
        /*001a*/ 	.short	(.L_11 - .L_10)
.L_10:
        /*001c*/ 	.word	0x00000000
        /*0020*/ 	.short	0x0004
        /*0022*/ 	.short	0x001c
        /*0024*/ 	.byte	0x00, 0xf0, 0x11, 0x00


	//----- nvinfo : EIATTR_KPARAM_INFO
	.align		4
.L_11:
        /*0028*/ 	.byte	0x04, 0x17
        /*002a*/ 	.short	(.L_13 - .L_12)
.L_12:
        /*002c*/ 	.word	0x00000000
        /*0030*/ 	.short	0x0003
        /*0032*/ 	.short	0x0018
        /*0034*/ 	.byte	0x00, 0xf0, 0x11, 0x00


	//----- nvinfo : EIATTR_KPARAM_INFO
	.align		4
.L_13:
        /*0038*/ 	.byte	0x04, 0x17
        /*003a*/ 	.short	(.L_15 - .L_14)
.L_14:
        /*003c*/ 	.word	0x00000000
        /*0040*/ 	.short	0x0002
        /*0042*/ 	.short	0x0010
        /*0044*/ 	.byte	0x00, 0xf5, 0x21, 0x00


	//----- nvinfo : EIATTR_KPARAM_INFO
	.align		4
.L_15:
        /*0048*/ 	.byte	0x04, 0x17
        /*004a*/ 	.short	(.L_17 - .L_16)
.L_16:
        /*004c*/ 	.word	0x00000000
        /*0050*/ 	.short	0x0001
        /*0052*/ 	.short	0x0008
        /*0054*/ 	.byte	0x00, 0xf5, 0x21, 0x00


	//----- nvinfo : EIATTR_KPARAM_INFO
	.align		4
.L_17:
        /*0058*/ 	.byte	0x04, 0x17
        /*005a*/ 	.short	(.L_19 - .L_18)
.L_18:
        /*005c*/ 	.word	0x00000000
        /*0060*/ 	.short	0x0000
        /*0062*/ 	.short	0x0000
        /*0064*/ 	.byte	0x00, 0xf5, 0x21, 0x00


	//----- nvinfo : EIATTR_SPARSE_MMA_MASK
	.align		4
.L_19:
        /*0068*/ 	.byte	0x03, 0x50
        /*006a*/ 	.short	0x0000


	//----- nvinfo : EIATTR_MAXREG_COUNT
	.align		4
        /*006c*/ 	.byte	0x03, 0x1b
        /*006e*/ 	.short	0x00ff


	//----- nvinfo : EIATTR_MERCURY_ISA_VERSION
	.align		4
        /*0070*/ 	.byte	0x03, 0x5f
        /*0072*/ 	.short	0x0101


	//----- nvinfo : EIATTR_VRC_CTA_INIT_COUNT
	.align		4
        /*0074*/ 	.byte	0x02, 0x4a
	.zero		1
	.zero		1


	//----- nvinfo : EIATTR_EXIT_INSTR_OFFSETS
	.align		4
        /*0078*/ 	.byte	0x04, 0x1c
        /*007a*/ 	.short	(.L_21 - .L_20)


	//   ....[0]....
.L_20:
        /*007c*/ 	.word	0x000000d0


	//   ....[1]....
        /*0080*/ 	.word	0x000008f0


	//----- nvinfo : EIATTR_CBANK_PARAM_SIZE
	.align		4
.L_21:
        /*0084*/ 	.byte	0x03, 0x19
        /*0086*/ 	.short	0x0024


	//----- nvinfo : EIATTR_PARAM_CBANK
	.align		4
        /*0088*/ 	.byte	0x04, 0x0a
        /*008a*/ 	.short	(.L_23 - .L_22)
	.align		4
.L_22:
        /*008c*/ 	.word	index@(.nv.constant0._Z6matmulPfS_S_iii)
        /*0090*/ 	.short	0x0380
        /*0092*/ 	.short	0x0024


	//----- nvinfo : EIATTR_SW_WAR
	.align		4
.L_23:
        /*0094*/ 	.byte	0x04, 0x36
        /*0096*/ 	.short	(.L_25 - .L_24)
.L_24:
        /*0098*/ 	.word	0x00000008
.L_25:


//--------------------- .nv.callgraph             --------------------------
	.section	.nv.callgraph,"",@"SHT_CUDA_CALLGRAPH"
	.align	4
	.sectionentsize	8
	.align		4
        /*0000*/ 	.word	0x00000000
	.align		4
        /*0004*/ 	.word	0xffffffff
	.align		4
        /*0008*/ 	.word	0x00000000
	.align		4
        /*000c*/ 	.word	0xfffffffe
	.align		4
        /*0010*/ 	.word	0x00000000
	.align		4
        /*0014*/ 	.word	0xfffffffd
	.align		4
        /*0018*/ 	.word	0x00000000
	.align		4
        /*001c*/ 	.word	0xfffffffc


//--------------------- .text._Z6matmulPfS_S_iii  --------------------------
	.section	.text._Z6matmulPfS_S_iii,"ax",@progbits
	.align	128
        .global         _Z6matmulPfS_S_iii
        .type           _Z6matmulPfS_S_iii,@function
        .size           _Z6matmulPfS_S_iii,(.L_x_5 - _Z6matmulPfS_S_iii)
        .other          _Z6matmulPfS_S_iii,@"STO_CUDA_ENTRY STV_DEFAULT"
_Z6matmulPfS_S_iii:
.text._Z6matmulPfS_S_iii:
[----:B------:R-:W-:Y:S01]  /*0000*/  LDC R1, c[0x0][0x37c] ;  /* 0x0000df00ff017b82 */ /* 0x000fe20000000800 */
[----:B------:R-:W0:Y:S01]  /*0010*/  S2R R0, SR_CTAID.X ;  /* 0x0000000000007919 */ /* 0x000e220000002500 */
[----:B------:R-:W1:Y:S06]  /*0020*/  LDCU UR4, c[0x0][0x364] ;  /* 0x00006c80ff0477ac */ /* 0x000e6c0008000800 */
[----:B------:R-:W2:Y:S01]  /*0030*/  LDC R17, c[0x0][0x3a0] ;  /* 0x0000e800ff117b82 */ /* 0x000ea20000000800 */
[----:B------:R-:W0:Y:S01]  /*0040*/  S2R R5, SR_TID.X ;  /* 0x0000000000057919 */ /* 0x000e220000002100 */
[----:B------:R-:W0:Y:S01]  /*0050*/  LDCU UR5, c[0x0][0x360] ;  /* 0x00006c00ff0577ac */ /* 0x000e220008000800 */
[----:B------:R-:W1:Y:S01]  /*0060*/  S2R R16, SR_CTAID.Y ;  /* 0x0000000000107919 */ /* 0x000e620000002600 */
[----:B------:R-:W3:Y:S01]  /*0070*/  LDCU UR6, c[0x0][0x398] ;  /* 0x00007300ff0677ac */ /* 0x000ee20008000800 */
[----:B------:R-:W1:Y:S01]  /*0080*/  S2R R3, SR_TID.Y ;  /* 0x0000000000037919 */ /* 0x000e620000002200 */
[----:B0-----:R-:W-:-:S05]  /*0090*/  IMAD R0, R0, UR5, R5 ;  /* 0x0000000500007c24 */ /* 0x001fca000f8e0205 */
[----:B--2---:R-:W-:Y:S01]  /*00a0*/  ISETP.GE.AND P0, PT, R0, R17, PT ;  /* 0x000000110000720c */ /* 0x004fe20003f06270 */
[----:B-1----:R-:W-:-:S05]  /*00b0*/  IMAD R16, R16, UR4, R3 ;  /* 0x0000000410107c24 */ /* 0x002fca000f8e0203 */
[----:B---3--:R-:W-:-:S13]  /*00c0*/  ISETP.GE.OR P0, PT, R16, UR6, P0 ;  /* 0x0000000610007c0c */ /* 0x008fda0008706670 */
[----:B------:R-:W-:Y:S05]  /*00d0*/  @P0 EXIT ;  /* 0x000000000000094d */ /* 0x000fea0003800000 */
[----:B------:R-:W0:Y:S01]  /*00e0*/  LDC R19, c[0x0][0x39c] ;  /* 0x0000e700ff137b82 */ /* 0x000e220000000800 */
[----:B------:R-:W1:Y:S01]  /*00f0*/  LDCU.64 UR4, c[0x0][0x358] ;  /* 0x00006b00ff0477ac */ /* 0x000e620008000a00 */
[----:B------:R-:W-:Y:S01]  /*0100*/  HFMA2 R24, -RZ, RZ, 0, 0 ;  /* 0x00000000ff187431 */ /* 0x000fe200000001ff */
[----:B0-----:R-:W-:-:S13]  /*0110*/  ISETP.GE.AND P0, PT, R19, 0x1, PT ;  /* 0x000000011300780c */ /* 0x001fda0003f06270 */
[----:B-1----:R-:W-:Y:S05]  /*0120*/  @!P0 BRA `(.L_x_0) ;  /* 0x0000000400e08947 */ /* 0x002fea0003800000 */
[C---:B------:R-:W-:Y:S01]  /*0130*/  ISETP.GE.U32.AND P1, PT, R19.reuse, 0x8, PT ;  /* 0x000000081300780c */ /* 0x040fe20003f26070 */
[----:B------:R-:W-:Y:S01]  /*0140*/  IMAD R20, R16, R19, RZ ;  /* 0x0000001310147224 */ /* 0x000fe200078e02ff */
[----:B------:R-:W-:Y:S02]  /*0150*/  LOP3.LUT R27, R19, 0x7, RZ, 0xc0, !PT ;  /* 0x00000007131b7812 */ /* 0x000fe400078ec0ff */
[----:B------:R-:W-:Y:S02]  /*0160*/  MOV R24, RZ ;  /* 0x000000ff00187202 */ /* 0x000fe40000000f00 */
[----:B------:R-:W-:Y:S02]  /*0170*/  ISETP.NE.AND P0, PT, R27, RZ, PT ;  /* 0x000000ff1b00720c */ /* 0x000fe40003f05270 */
[----:B------:R-:W-:-:S05]  /*0180*/  MOV R21, RZ ;  /* 0x000000ff00157202 */ /* 0x000fca0000000f00 */
[----:B------:R-:W-:Y:S06]  /*0190*/  @!P1 BRA `(.L_x_1) ;  /* 0x0000000000c49947 */ /* 0x000fec0003800000 */
[----:B------:R-:W0:Y:S01]  /*01a0*/  LDC.64 R2, c[0x0][0x380] ;  /* 0x0000e000ff027b82 */ /* 0x000e220000000a00 */
[----:B------:R-:W-:Y:S02]  /*01b0*/  LOP3.LUT R21, R19, 0x7ffffff8, RZ, 0xc0, !PT ;  /* 0x7ffffff813157812 */ /* 0x000fe400078ec0ff */
[----:B------:R-:W-:Y:S02]  /*01c0*/  MOV R24, RZ ;  /* 0x000000ff00187202 */ /* 0x000fe40000000f00 */
[----:B------:R-:W-:Y:S02]  /*01d0*/  MOV R18, R0 ;  /* 0x0000000000127202 */ /* 0x000fe40000000f00 */
[----:B------:R-:W-:Y:S01]  /*01e0*/  IADD3 R22, PT, PT, -R21, RZ, RZ ;  /* 0x000000ff15167210 */ /* 0x000fe20007ffe1ff */
[----:B0-----:R-:W-:-:S03]  /*01f0*/  IMAD.WIDE.U32 R2, R20, 0x4, R2 ;  /* 0x0000000414027825 */ /* 0x001fc600078e0002 */
[----:B------:R-:W-:-:S04]  /*0200*/  IADD3 R4, P1, PT, R2, 0x10, RZ ;  /* 0x0000001002047810 */ /* 0x000fc80007f3e0ff */
[----:B------:R-:W-:-:S09]  /*0210*/  IADD3.X R5, PT, PT, RZ, R3, RZ, P1, !PT ;  /* 0x00000003ff057210 */ /* 0x000fd20000ffe4ff */
.L_x_2:
[----:B------:R-:W0:Y:S01]  /*0220*/  LDC.64 R14, c[0x0][0x388] ;  /* 0x0000e200ff0e7b82 */ /* 0x000e220000000a00 */
[----:B------:R-:W-:Y:S02]  /*0230*/  MOV R2, R4 ;  /* 0x0000000400027202 */ /* 0x000fe40000000f00 */
[----:B------:R-:W-:-:S05]  /*0240*/  MOV R3, R5 ;  /* 0x0000000500037202 */ /* 0x000fca0000000f00 */
[----:B------:R-:W2:Y:S04]  /*0250*/  LDG.E R25, desc[UR4][R2.64+-0x10] ;  /* 0xfffff00402197981 */ /* 0x000ea8000c1e1900 */
[----:B------:R-:W3:Y:S04]  /*0260*/  LDG.E R23, desc[UR4][R2.64+-0xc] ;  /* 0xfffff40402177981 */ /* 0x000ee8000c1e1900 */
[----:B------:R-:W4:Y:S04]  /*0270*/  LDG.E R29, desc[UR4][R2.64+-0x8] ;  /* 0xfffff804021d7981 */ /* 0x000f28000c1e1900 */
[----:B------:R-:W5:Y:S01]  /*0280*/  LDG.E R28, desc[UR4][R2.64+-0x4] ;  /* 0xfffffc04021c7981 */ /* 0x000f62000c1e1900 */
[----:B0-----:R-:W-:-:S05]  /*0290*/  IMAD.WIDE R14, R18, 0x4, R14 ;  /* 0x00000004120e7825 */ /* 0x001fca00078e020e */
[----:B------:R0:W2:Y:S01]  /*02a0*/  LDG.E R26, desc[UR4][R14.64] ;  /* 0x000000040e1a7981 */ /* 0x0000a2000c1e1900 */
[----:B------:R-:W-:-:S04]  /*02b0*/  IMAD.WIDE R12, R17, 0x4, R14 ;  /* 0x00000004110c7825 */ /* 0x000fc800078e020e */
[C---:B------:R-:W-:Y:S02]  /*02c0*/  IMAD.WIDE R4, R17.reuse, 0x4, R12 ;  /* 0x0000000411047825 */ /* 0x040fe400078e020c */
[----:B------:R-:W3:Y:S02]  /*02d0*/  LDG.E R12, desc[UR4][R12.64] ;  /* 0x000000040c0c7981 */ /* 0x000ee4000c1e1900 */
[C---:B------:R-:W-:Y:S02]  /*02e0*/  IMAD.WIDE R8, R17.reuse, 0x4, R4 ;  /* 0x0000000411087825 */ /* 0x040fe400078e0204 */
[----:B------:R-:W4:Y:S02]  /*02f0*/  LDG.E R4, desc[UR4][R4.64] ;  /* 0x0000000404047981 */ /* 0x000f24000c1e1900 */
[C---:B------:R-:W-:Y:S02]  /*0300*/  IMAD.WIDE R6, R17.reuse, 0x4, R8 ;  /* 0x0000000411067825 */ /* 0x040fe400078e0208 */
[----:B------:R-:W5:Y:S02]  /*0310*/  LDG.E R8, desc[UR4][R8.64] ;  /* 0x0000000408087981 */ /* 0x000f64000c1e1900 */
[----:B------:R-:W-:-:S02]  /*0320*/  IMAD.WIDE R10, R17, 0x4, R6 ;  /* 0x00000004110a7825 */ /* 0x000fc400078e0206 */
[----:B------:R-:W5:Y:S04]  /*0330*/  LDG.E R5, desc[UR4][R2.64] ;  /* 0x0000000402057981 */ /* 0x000f68000c1e1900 */
[----:B------:R-:W5:Y:S01]  /*0340*/  LDG.E R6, desc[UR4][R6.64] ;  /* 0x0000000406067981 */ /* 0x000f62000c1e1900 */
[----:B0-----:R-:W-:-:S03]  /*0350*/  IMAD.WIDE R14, R17, 0x4, R10 ;  /* 0x00000004110e7825 */ /* 0x001fc600078e020a */
[----:B------:R-:W5:Y:S04]  /*0360*/  LDG.E R10, desc[UR4][R10.64] ;  /* 0x000000040a0a7981 */ /* 0x000f68000c1e1900 */
[----:B------:R-:W5:Y:S04]  /*0370*/  LDG.E R13, desc[UR4][R14.64] ;  /* 0x000000040e0d7981 */ /* 0x000f68000c1e1900 */
[----:B------:R-:W5:Y:S04]  /*0380*/  LDG.E R7, desc[UR4][R2.64+0x4] ;  /* 0x0000040402077981 */ /* 0x000f68000c1e1900 */
[----:B------:R-:W5:Y:S01]  /*0390*/  LDG.E R9, desc[UR4][R2.64+0xc] ;  /* 0x00000c0402097981 */ /* 0x000f62000c1e1900 */
[----:B--2---:R-:W-:Y:S01]  /*03a0*/  FFMA R26, R25, R26, R24 ;  /* 0x0000001a191a7223 */ /* 0x004fe20000000018 */
[----:B------:R-:W-:-:S02]  /*03b0*/  IMAD.WIDE R24, R17, 0x4, R14 ;  /* 0x0000000411187825 */ /* 0x000fc400078e020e */
[----:B------:R-:W2:Y:S04]  /*03c0*/  LDG.E R14, desc[UR4][R2.64+0x8] ;  /* 0x00000804020e7981 */ /* 0x000ea8000c1e1900 */
[----:B------:R-:W2:Y:S01]  /*03d0*/  LDG.E R24, desc[UR4][R24.64] ;  /* 0x0000000418187981 */ /* 0x000ea2000c1e1900 */
[----:B---3--:R-:W-:Y:S01]  /*03e0*/  FFMA R12, R23, R12, R26 ;  /* 0x0000000c170c7223 */ /* 0x008fe2000000001a */
[----:B------:R-:W-:-:S03]  /*03f0*/  IADD3 R22, PT, PT, R22, 0x8, RZ ;  /* 0x0000000816167810 */ /* 0x000fc60007ffe0ff */
[----:B----4-:R-:W-:Y:S01]  /*0400*/  FFMA R29, R29, R4, R12 ;  /* 0x000000041d1d7223 */ /* 0x010fe2000000000c */
[----:B------:R-:W-:-:S03]  /*0410*/  ISETP.NE.AND P1, PT, R22, RZ, PT ;  /* 0x000000ff1600720c */ /* 0x000fc60003f25270 */
[----:B-----5:R-:W-:Y:S01]  /*0420*/  FFMA R8, R28, R8, R29 ;  /* 0x000000081c087223 */ /* 0x020fe2000000001d */
[----:B------:R-:W-:-:S03]  /*0430*/  IADD3 R4, P2, PT, R2, 0x20, RZ ;  /* 0x0000002002047810 */ /* 0x000fc60007f5e0ff */
[----:B------:R-:W-:Y:S01]  /*0440*/  FFMA R6, R5, R6, R8 ;  /* 0x0000000605067223 */ /* 0x000fe20000000008 */
[----:B------:R-:W-:Y:S02]  /*0450*/  IADD3.X R5, PT, PT, RZ, R3, RZ, P2, !PT ;  /* 0x00000003ff057210 */ /* 0x000fe400017fe4ff */
[----:B------:R-:W-:Y:S01]  /*0460*/  LEA R18, R17, R18, 0x3 ;  /* 0x0000001211127211 */ /* 0x000fe200078e18ff */
[----:B------:R-:W-:-:S04]  /*0470*/  FFMA R7, R7, R10, R6 ;  /* 0x0000000a07077223 */ /* 0x000fc80000000006 */
[----:B--2---:R-:W-:-:S04]  /*0480*/  FFMA R14, R14, R13, R7 ;  /* 0x0000000d0e0e7223 */ /* 0x004fc80000000007 */
[----:B------:R-:W-:Y:S01]  /*0490*/  FFMA R24, R9, R24, R14 ;  /* 0x0000001809187223 */ /* 0x000fe2000000000e */
[----:B------:R-:W-:Y:S06]  /*04a0*/  @P1 BRA `(.L_x_2) ;  /* 0xfffffffc005c1947 */ /* 0x000fec000383ffff */
.L_x_1:
[----:B------:R-:W-:Y:S05]  /*04b0*/  @!P0 BRA `(.L_x_0) ;  /* 0x0000000000fc8947 */ /* 0x000fea0003800000 */
[----:B------:R-:W-:Y:S02]  /*04c0*/  ISETP.GE.U32.AND P1, PT, R27, 0x4, PT ;  /* 0x000000041b00780c */ /* 0x000fe40003f26070 */
[----:B------:R-:W-:-:S04]  /*04d0*/  LOP3.LUT R14, R19, 0x3, RZ, 0xc0, !PT ;  /* 0x00000003130e7812 */ /* 0x000fc800078ec0ff */
[----:B------:R-:W-:-:S07]  /*04e0*/  ISETP.NE.AND P0, PT, R14, RZ, PT ;  /* 0x000000ff0e00720c */ /* 0x000fce0003f05270 */
[----:B------:R-:W-:Y:S06]  /*04f0*/  @!P1 BRA `(.L_x_3) ;  /* 0x00000000006c9947 */ /* 0x000fec0003800000 */
[----:B------:R-:W0:Y:S01]  /*0500*/  LDC.64 R4, c[0x0][0x388] ;  /* 0x0000e200ff047b82 */ /* 0x000e220000000a00 */
[----:B------:R-:W1:Y:S01]  /*0510*/  LDCU.64 UR6, c[0x0][0x380] ;  /* 0x00007000ff0677ac */ /* 0x000e620008000a00 */
[----:B------:R-:W-:Y:S01]  /*0520*/  IMAD R7, R21, R17, R0 ;  /* 0x0000001115077224 */ /* 0x000fe200078e0200 */
[CC--:B------:R-:W-:Y:S02]  /*0530*/  IADD3 R3, PT, PT, R20.reuse, R21.reuse, RZ ;  /* 0x0000001514037210 */ /* 0x0c0fe40007ffe0ff */
[----:B------:R-:W-:-:S03]  /*0540*/  IADD3 R8, P1, PT, R20, R21, RZ ;  /* 0x0000001514087210 */ /* 0x000fc60007f3e0ff */
[----:B------:R-:W2:Y:S01]  /*0550*/  LDC.64 R12, c[0x0][0x380] ;  /* 0x0000e000ff0c7b82 */ /* 0x000ea20000000a00 */
[----:B0-----:R-:W-:-:S04]  /*0560*/  IMAD.WIDE R4, R7, 0x4, R4 ;  /* 0x0000000407047825 */ /* 0x001fc800078e0204 */
[----:B------:R-:W-:Y:S02]  /*0570*/  IMAD.WIDE R6, R17, 0x4, R4 ;  /* 0x0000000411067825 */ /* 0x000fe400078e0204 */
[----:B------:R-:W3:Y:S02]  /*0580*/  LDG.E R4, desc[UR4][R4.64] ;  /* 0x0000000404047981 */ /* 0x000ee4000c1e1900 */
[----:B--2---:R-:W-:Y:S01]  /*0590*/  IMAD.WIDE.U32 R12, R3, 0x4, R12 ;  /* 0x00000004030c7825 */ /* 0x004fe200078e000c */
[----:B------:R-:W-:Y:S02]  /*05a0*/  IADD3.X R3, PT, PT, RZ, RZ, RZ, P1, !PT ;  /* 0x000000ffff037210 */ /* 0x000fe40000ffe4ff */
[----:B-1----:R-:W-:-:S03]  /*05b0*/  LEA R2, P1, R8, UR6, 0x2 ;  /* 0x0000000608027c11 */ /* 0x002fc6000f8210ff */
[----:B------:R-:W3:Y:S01]  /*05c0*/  LDG.E R13, desc[UR4][R12.64] ;  /* 0x000000040c0d7981 */ /* 0x000ee2000c1e1900 */
[----:B------:R-:W-:Y:S01]  /*05d0*/  LEA.HI.X R3, R8, UR7, R3, 0x2, P1 ;  /* 0x0000000708037c11 */ /* 0x000fe200088f1403 */
[C---:B------:R-:W-:Y:S02]  /*05e0*/  IMAD.WIDE R8, R17.reuse, 0x4, R6 ;  /* 0x0000000411087825 */ /* 0x040fe400078e0206 */
[----:B------:R-:W2:Y:S04]  /*05f0*/  LDG.E R6, desc[UR4][R6.64] ;  /* 0x0000000406067981 */ /* 0x000ea8000c1e1900 */
[----:B------:R-:W2:Y:S01]  /*0600*/  LDG.E R15, desc[UR4][R2.64+0x4] ;  /* 0x00000404020f7981 */ /* 0x000ea2000c1e1900 */
[----:B------:R-:W-:-:S03]  /*0610*/  IMAD.WIDE R10, R17, 0x4, R8 ;  /* 0x00000004110a7825 */ /* 0x000fc600078e0208 */
[----:B------:R-:W4:Y:S04]  /*0620*/  LDG.E R22, desc[UR4][R8.64] ;  /* 0x0000000408167981 */ /* 0x000f28000c1e1900 */
[----:B------:R-:W4:Y:S04]  /*0630*/  LDG.E R18, desc[UR4][R2.64+0x8] ;  /* 0x0000080402127981 */ /* 0x000f28000c1e1900 */
[----:B------:R-:W5:Y:S04]  /*0640*/  LDG.E R26, desc[UR4][R2.64+0xc] ;  /* 0x00000c04021a7981 */ /* 0x000f68000c1e1900 */
[----:B------:R-:W5:Y:S01]  /*0650*/  LDG.E R10, desc[UR4][R10.64] ;  /* 0x000000040a0a7981 */ /* 0x000f62000c1e1900 */
[----:B------:R-:W-:Y:S01]  /*0660*/  IADD3 R21, PT, PT, R21, 0x4, RZ ;  /* 0x0000000415157810 */ /* 0x000fe20007ffe0ff */
[----:B---3--:R-:W-:-:S04]  /*0670*/  FFMA R24, R13, R4, R24 ;  /* 0x000000040d187223 */ /* 0x008fc80000000018 */
[----:B--2---:R-:W-:-:S04]  /*0680*/  FFMA R15, R15, R6, R24 ;  /* 0x000000060f0f7223 */ /* 0x004fc80000000018 */
[----:B----4-:R-:W-:-:S04]  /*0690*/  FFMA R15, R18, R22, R15 ;  /* 0x00000016120f7223 */ /* 0x010fc8000000000f */
[----:B-----5:R-:W-:-:S07]  /*06a0*/  FFMA R24, R26, R10, R15 ;  /* 0x0000000a1a187223 */ /* 0x020fce000000000f */
.L_x_3:
[----:B------:R-:W-:Y:S05]  /*06b0*/  @!P0 BRA `(.L_x_0) ;  /* 0x00000000007c8947 */ /* 0x000fea0003800000 */
[----:B------:R-:W-:Y:S01]  /*06c0*/  ISETP.NE.AND P1, PT, R14, 0x1, PT ;  /* 0x000000010e00780c */ /* 0x000fe20003f25270 */
[----:B------:R-:W0:Y:S01]  /*06d0*/  LDC.64 R10, c[0x0][0x380] ;  /* 0x0000e000ff0a7b82 */ /* 0x000e220000000a00 */
[----:B------:R-:W-:-:S04]  /*06e0*/  LOP3.LUT R19, R19, 0x1, RZ, 0xc0, !PT ;  /* 0x0000000113137812 */ /* 0x000fc800078ec0ff */
[----:B------:R-:W-:-:S03]  /*06f0*/  ISETP.NE.U32.AND P0, PT, R19, 0x1, PT ;  /* 0x000000011300780c */ /* 0x000fc60003f05070 */
[----:B------:R-:W1:Y:S04]  /*0700*/  LDC.64 R8, c[0x0][0x388] ;  /* 0x0000e200ff087b82 */ /* 0x000e680000000a00 */
[CC--:B------:R-:W-:Y:S02]  /*0710*/  @P1 IADD3 R13, PT, PT, R20.reuse, R21.reuse, RZ ;  /* 0x00000015140d1210 */ /* 0x0c0fe40007ffe0ff */
[----:B------:R-:W-:Y:S02]  /*0720*/  @P1 IADD3 R12, P2, PT, R20, R21, RZ ;  /* 0x00000015140c1210 */ /* 0x000fe40007f5e0ff */
[----:B------:R-:W2:Y:S02]  /*0730*/  @P1 LDC.64 R2, c[0x0][0x380] ;  /* 0x0000e000ff021b82 */ /* 0x000ea40000000a00 */
[----:B------:R-:W-:-:S06]  /*0740*/  @P1 IADD3.X R14, PT, PT, RZ, RZ, RZ, P2, !PT ;  /* 0x000000ffff0e1210 */ /* 0x000fcc00017fe4ff */
[----:B------:R-:W3:Y:S01]  /*0750*/  LDC.64 R4, c[0x0][0x380] ;  /* 0x0000e000ff047b82 */ /* 0x000ee20000000a00 */
[----:B0-----:R-:W-:-:S04]  /*0760*/  @P1 IMAD.WIDE.U32 R10, R13, 0x4, R10 ;  /* 0x000000040d0a1825 */ /* 0x001fc800078e000a */
[C---:B------:R-:W-:Y:S01]  /*0770*/  @P1 IMAD R13, R21.reuse, R17, R0 ;  /* 0x00000011150d1224 */ /* 0x040fe200078e0200 */
[----:B------:R-:W-:Y:S01]  /*0780*/  @P1 IADD3 R21, PT, PT, R21, 0x2, RZ ;  /* 0x0000000215151810 */ /* 0x000fe20007ffe0ff */
[----:B------:R-:W4:Y:S01]  /*0790*/  @P1 LDG.E R11, desc[UR4][R10.64] ;  /* 0x000000040a0b1981 */ /* 0x000f22000c1e1900 */
[----:B------:R-:W0:Y:S01]  /*07a0*/  LDC.64 R6, c[0x0][0x388] ;  /* 0x0000e200ff067b82 */ /* 0x000e220000000a00 */
[----:B-1----:R-:W-:Y:S01]  /*07b0*/  @P1 IMAD.WIDE R8, R13, 0x4, R8 ;  /* 0x000000040d081825 */ /* 0x002fe200078e0208 */
[----:B------:R-:W-:Y:S02]  /*07c0*/  @!P0 IADD3 R15, PT, PT, R20, R21, RZ ;  /* 0x00000015140f8210 */ /* 0x000fe40007ffe0ff */
[----:B--2---:R-:W-:Y:S01]  /*07d0*/  @P1 LEA R2, P2, R12, R2, 0x2 ;  /* 0x000000020c021211 */ /* 0x004fe200078410ff */
[----:B------:R-:W-:-:S03]  /*07e0*/  @!P0 IMAD R21, R21, R17, R0 ;  /* 0x0000001115158224 */ /* 0x000fc600078e0200 */
[----:B------:R-:W-:Y:S01]  /*07f0*/  @P1 LEA.HI.X R3, R12, R3, R14, 0x2, P2 ;  /* 0x000000030c031211 */ /* 0x000fe200010f140e */
[----:B------:R-:W-:Y:S01]  /*0800*/  @P1 IMAD.WIDE R12, R17, 0x4, R8 ;  /* 0x00000004110c1825 */ /* 0x000fe200078e0208 */
[----:B------:R-:W4:Y:S03]  /*0810*/  @P1 LDG.E R14, desc[UR4][R8.64] ;  /* 0x00000004080e1981 */ /* 0x000f26000c1e1900 */
[----:B---3--:R-:W-:Y:S01]  /*0820*/  @!P0 IMAD.WIDE.U32 R4, R15, 0x4, R4 ;  /* 0x000000040f048825 */ /* 0x008fe200078e0004 */
[----:B------:R-:W2:Y:S04]  /*0830*/  @P1 LDG.E R2, desc[UR4][R2.64+0x4] ;  /* 0x0000040402021981 */ /* 0x000ea8000c1e1900 */
[----:B------:R-:W2:Y:S01]  /*0840*/  @P1 LDG.E R12, desc[UR4][R12.64] ;  /* 0x000000040c0c1981 */ /* 0x000ea2000c1e1900 */
[----:B0-----:R-:W-:-:S03]  /*0850*/  @!P0 IMAD.WIDE R6, R21, 0x4, R6 ;  /* 0x0000000415068825 */ /* 0x001fc600078e0206 */
[----:B------:R-:W3:Y:S04]  /*0860*/  @!P0 LDG.E R5, desc[UR4][R4.64] ;  /* 0x0000000404058981 */ /* 0x000ee8000c1e1900 */
[----:B------:R-:W3:Y:S01]  /*0870*/  @!P0 LDG.E R6, desc[UR4][R6.64] ;  /* 0x0000000406068981 */ /* 0x000ee2000c1e1900 */
[----:B----4-:R-:W-:-:S04]  /*0880*/  @P1 FFMA R11, R11, R14, R24 ;  /* 0x0000000e0b0b1223 */ /* 0x010fc80000000018 */
[----:B--2---:R-:W-:-:S04]  /*0890*/  @P1 FFMA R24, R2, R12, R11 ;  /* 0x0000000c02181223 */ /* 0x004fc8000000000b */
[----:B---3--:R-:W-:-:S07]  /*08a0*/  @!P0 FFMA R24, R5, R6, R24 ;  /* 0x0000000605188223 */ /* 0x008fce0000000018 */
.L_x_0:
[----:B------:R-:W0:Y:S01]  /*08b0*/  LDC.64 R2, c[0x0][0x390] ;  /* 0x0000e400ff027b82 */ /* 0x000e220000000a00 */
[----:B------:R-:W-:-:S04]  /*08c0*/  IMAD R17, R16, R17, R0 ;  /* 0x0000001110117224 */ /* 0x000fc800078e0200 */
[----:B0-----:R-:W-:-:S05]  /*08d0*/  IMAD.WIDE R2, R17, 0x4, R2 ;  /* 0x0000000411027825 */ /* 0x001fca00078e0202 */
[----:B------:R-:W-:Y:S01]  /*08e0*/  STG.E desc[UR4][R2.64], R24 ;  /* 0x0000001802007986 */ /* 0x000fe2000c101904 */
[----:B------:R-:W-:Y:S05]  /*08f0*/  EXIT ;  /* 0x000000000000794d */ /* 0x000fea0003800000 */
.L_x_4:
[----:B------:R-:W-:-:S00]  /*0900*/  BRA `(.L_x_4) ;  /* 0xfffffffc00fc7947 */ /* 0x000fc0000383ffff */
[----:B------:R-:W-:-:S00]  /*0910*/  NOP ;  /* 0x0000000000007918 */ /* 0x000fc00000000000 */
        /* <DEDUP_REMOVED lines=14> */
.L_x_5:


//--------------------- .nv.shared.reserved.0     --------------------------
	.section	.nv.shared.reserved.0,"aw",@nobits
	.weak		__nv_reservedSMEM_offset_0_alias
	.size		__nv_reservedSMEM_offset_0_alias, 0, 64
	.other		__nv_reservedSMEM_offset_0_alias,@"STO_CUDA_RESERVED_SHARED STV_DEFAULT"
__nv_reservedSMEM_offset_0_alias:
	.zero		0
	.zero		64


//--------------------- .nv.constant0._Z6matmulPfS_S_iii --------------------------
	.section	.nv.constant0._Z6matmulPfS_S_iii,"a",@progbits
	.sectionflags	@""
	.align	4
.nv.constant0._Z6matmulPfS_S_iii:
	.zero		932


//--------------------- SYMBOLS --------------------------

	.type		.nv.reservedSmem.offset0,@object
	.size		.nv.reservedSmem.offset0,0x4
